//
// Generated by NVIDIA NVVM Compiler
//
// Compiler Build ID: CL-36424714
// Cuda compilation tools, release 13.0, V13.0.88
// Based on NVVM 20.0.0
//

.version 9.0
.target sm_100
.address_size 64

	// .globl	_Z4flipPbS_S_Pii
.extern .func  (.param .b32 func_retval0) vprintf
(
	.param .b64 vprintf_param_0,
	.param .b64 vprintf_param_1
)
;
.global .align 1 .b8 $str[7] = {104, 105, 32, 37, 100, 10};

.visible .entry _Z4flipPbS_S_Pii(
	.param .u64 .ptr .align 1 _Z4flipPbS_S_Pii_param_0,
	.param .u64 .ptr .align 1 _Z4flipPbS_S_Pii_param_1,
	.param .u64 .ptr .align 1 _Z4flipPbS_S_Pii_param_2,
	.param .u64 .ptr .align 1 _Z4flipPbS_S_Pii_param_3,
	.param .u32 _Z4flipPbS_S_Pii_param_4
)
{
	.local .align 8 .b8 	__local_depot0[8];
	.reg .b64 	%SP;
	.reg .b64 	%SPL;
	.reg .pred 	%p<2>;
	.reg .b32 	%r<14>;
	.reg .b64 	%rd<19>;

	mov.u64 	%SPL, __local_depot0;
	cvta.local.u64 	%SP, %SPL;
	ld.param.u64 	%rd1, [_Z4flipPbS_S_Pii_param_0];
	ld.param.u64 	%rd2, [_Z4flipPbS_S_Pii_param_1];
	ld.param.u64 	%rd3, [_Z4flipPbS_S_Pii_param_2];
	ld.param.u64 	%rd4, [_Z4flipPbS_S_Pii_param_3];
	ld.param.u32 	%r2, [_Z4flipPbS_S_Pii_param_4];
	mov.u32 	%r3, %ctaid.x;
	mov.u32 	%r4, %ntid.x;
	mov.u32 	%r5, %tid.x;
	mad.lo.s32 	%r1, %r3, %r4, %r5;
	setp.ge.s32 	%p1, %r1, %r2;
	@%p1 bra 	$L__BB0_2;
	add.u64 	%rd5, %SP, 0;
	add.u64 	%rd6, %SPL, 0;
	cvta.to.global.u64 	%rd7, %rd2;
	cvta.to.global.u64 	%rd8, %rd1;
	cvta.to.global.u64 	%rd9, %rd3;
	cvta.to.global.u64 	%rd10, %rd4;
	cvt.s64.s32 	%rd11, %r1;
	add.s64 	%rd12, %rd7, %rd11;
	ld.global.s8 	%r6, [%rd12];
	st.local.u32 	[%rd6], %r6;
	mov.u64 	%rd13, $str;
	cvta.global.u64 	%rd14, %rd13;
	{ // callseq 0, 0
	.param .b64 param0;
	st.param.b64 	[param0], %rd14;
	.param .b64 param1;
	st.param.b64 	[param1], %rd5;
	.param .b32 retval0;
	call.uni (retval0), 
	vprintf, 
	(
	param0, 
	param1
	);
	ld.param.b32 	%r7, [retval0];
	} // callseq 0
	add.s64 	%rd15, %rd8, %rd11;
	ld.global.s8 	%r9, [%rd15];
	ld.global.s8 	%r10, [%rd12];
	add.s32 	%r11, %r10, %r9;
	add.s64 	%rd16, %rd9, %rd11;
	ld.global.s8 	%r12, [%rd16];
	add.s32 	%r13, %r11, %r12;
	mul.wide.s32 	%rd17, %r1, 4;
	add.s64 	%rd18, %rd10, %rd17;
	st.global.u32 	[%rd18], %r13;
$L__BB0_2:
	ret;

}
	// .globl	_Z3addPiS_S_i
.visible .entry _Z3addPiS_S_i(
	.param .u64 .ptr .align 1 _Z3addPiS_S_i_param_0,
	.param .u64 .ptr .align 1 _Z3addPiS_S_i_param_1,
	.param .u64 .ptr .align 1 _Z3addPiS_S_i_param_2,
	.param .u32 _Z3addPiS_S_i_param_3
)
{
	.reg .b32 	%r<8>;
	.reg .b64 	%rd<11>;

	ld.param.u64 	%rd1, [_Z3addPiS_S_i_param_0];
	ld.param.u64 	%rd2, [_Z3addPiS_S_i_param_1];
	ld.param.u64 	%rd3, [_Z3addPiS_S_i_param_2];
	cvta.to.global.u64 	%rd4, %rd3;
	cvta.to.global.u64 	%rd5, %rd2;
	cvta.to.global.u64 	%rd6, %rd1;
	mov.u32 	%r1, %ntid.x;
	mov.u32 	%r2, %ctaid.x;
	mov.u32 	%r3, %tid.x;
	mad.lo.s32 	%r4, %r1, %r2, %r3;
	mul.wide.s32 	%rd7, %r4, 4;
	add.s64 	%rd8, %rd6, %rd7;
	ld.global.u32 	%r5, [%rd8];
	add.s64 	%rd9, %rd5, %rd7;
	ld.global.u32 	%r6, [%rd9];
	add.s32 	%r7, %r6, %r5;
	add.s64 	%rd10, %rd4, %rd7;
	st.global.u32 	[%rd10], %r7;
	ret;

}


// ===== COMPILED SASS (sm_100) =====

	.target	sm_100

	.elftype	@"ET_EXEC"


//--------------------- .note.nv.tkinfo           --------------------------
	.section	.note.nv.tkinfo,"",@"SHT_NOTE"
	.sectionflags	@"SHF_NOTE_NV_TKINFO"
	.tkinfo
        /*0018*/ 	.word	0x00000002
        /*0030*/ 	.string	""
        /*0030*/ 	.string	"ptxas"
        /*0030*/ 	.string	"Cuda compilation tools, release 13.0, V13.0.88"
        /*0030*/ 	.string	"Build cuda_13.0.r13.0/compiler.36424714_0"
        /*0030*/ 	.string	"-arch sm_100 -m 64 "



//--------------------- .note.nv.cuinfo           --------------------------
	.section	.note.nv.cuinfo,"",@"SHT_NOTE"
	.sectionflags	@"SHF_NOTE_NV_CUINFO"
        /*0018*/ 	.short	0x0002
        /*001a*/ 	.short	0x0064
        /*001c*/ 	.short	0x0082
	.zero		2


//--------------------- .nv.info                  --------------------------
	.section	.nv.info,"",@"SHT_CUDA_INFO"
	.align	4


	//----- nvinfo : EIATTR_REGCOUNT
	.align		4
        /*0000*/ 	.byte	0x04, 0x2f
        /*0002*/ 	.short	(.L_2 - .L_1)
	.align		4
.L_1:
        /*0004*/ 	.word	index@(_Z4flipPbS_S_Pii)
        /*0008*/ 	.word	0x00000018


	//----- nvinfo : EIATTR_FRAME_SIZE
	.align		4
.L_2:
        /*000c*/ 	.byte	0x04, 0x11
        /*000e*/ 	.short	(.L_4 - .L_3)
	.align		4
.L_3:
        /*0010*/ 	.word	index@(_Z4flipPbS_S_Pii)
        /*0014*/ 	.word	0x00000008


	//----- nvinfo : EIATTR_REGCOUNT
	.align		4
.L_4:
        /*0018*/ 	.byte	0x04, 0x2f
        /*001a*/ 	.short	(.L_6 - .L_5)
	.align		4
.L_5:
        /*001c*/ 	.word	index@(_Z3addPiS_S_i)
        /*0020*/ 	.word	0x0000000c


	//----- nvinfo : EIATTR_FRAME_SIZE
	.align		4
.L_6:
        /*0024*/ 	.byte	0x04, 0x11
        /*0026*/ 	.short	(.L_8 - .L_7)
	.align		4
.L_7:
        /*0028*/ 	.word	index@(_Z3addPiS_S_i)
        /*002c*/ 	.word	0x00000000


	//----- nvinfo : EIATTR_MIN_STACK_SIZE
	.align		4
.L_8:
        /*0030*/ 	.byte	0x04, 0x12
        /*0032*/ 	.short	(.L_10 - .L_9)
	.align		4
.L_9:
        /*0034*/ 	.word	index@(_Z3addPiS_S_i)
        /*0038*/ 	.word	0x00000000


	//----- nvinfo : EIATTR_MIN_STACK_SIZE
	.align		4
.L_10:
        /*003c*/ 	.byte	0x04, 0x12
        /*003e*/ 	.short	(.L_12 - .L_11)
	.align		4
.L_11:
        /*0040*/ 	.word	index@(_Z4flipPbS_S_Pii)
        /*0044*/ 	.word	0x00000008
.L_12:


//--------------------- .nv.compat                --------------------------
	.section	.nv.compat,"",@"SHT_CUDA_COMPAT_INFO"
	.align	4
        /*0000*/ 	.byte	0x02, 0x09, 0x00, 0x00, 0x02, 0x02, 0x01, 0x00, 0x02, 0x05, 0x05, 0x00, 0x03, 0x07, 0x01, 0x01
        /*0010*/ 	.byte	0x02, 0x03, 0x00, 0x00, 0x02, 0x06, 0x01, 0x00, 0x04, 0x0b, 0x08, 0x00, 0x09, 0x00, 0x00, 0x00
        /*0020*/ 	.byte	0x00, 0x00, 0x00, 0x00


//--------------------- .nv.info._Z3addPiS_S_i    --------------------------
	.section	.nv.info._Z3addPiS_S_i,"",@"SHT_CUDA_INFO"
	.sectionflags	@""
	.align	4


	//----- nvinfo : EIATTR_CUDA_API_VERSION
	.align		4
        /*0000*/ 	.byte	0x04, 0x37
        /*0002*/ 	.short	(.L_14 - .L_13)
.L_13:
        /*0004*/ 	.word	0x00000082


	//----- nvinfo : EIATTR_KPARAM_INFO
	.align		4
.L_14:
        /*0008*/ 	.byte	0x04, 0x17
        /*000a*/ 	.short	(.L_16 - .L_15)
.L_15:
        /*000c*/ 	.word	0x00000000
        /*0010*/ 	.short	0x0003
        /*0012*/ 	.short	0x0018
        /*0014*/ 	.byte	0x00, 0xf0, 0x11, 0x00


	//----- nvinfo : EIATTR_KPARAM_INFO
	.align		4
.L_16:
        /*0018*/ 	.byte	0x04, 0x17
        /*001a*/ 	.short	(.L_18 - .L_17)
.L_17:
        /*001c*/ 	.word	0x00000000
        /*0020*/ 	.short	0x0002
        /*0022*/ 	.short	0x0010
        /*0024*/ 	.byte	0x00, 0xf5, 0x21, 0x00


	//----- nvinfo : EIATTR_KPARAM_INFO
	.align		4
.L_18:
        /*0028*/ 	.byte	0x04, 0x17
        /*002a*/ 	.short	(.L_20 - .L_19)
.L_19:
        /*002c*/ 	.word	0x00000000
        /*0030*/ 	.short	0x0001
        /*0032*/ 	.short	0x0008
        /*0034*/ 	.byte	0x00, 0xf5, 0x21, 0x00


	//----- nvinfo : EIATTR_KPARAM_INFO
	.align		4
.L_20:
        /*0038*/ 	.byte	0x04, 0x17
        /*003a*/ 	.short	(.L_22 - .L_21)
.L_21:
        /*003c*/ 	.word	0x00000000
        /*0040*/ 	.short	0x0000
        /*0042*/ 	.short	0x0000
        /*0044*/ 	.byte	0x00, 0xf5, 0x21, 0x00


	//----- nvinfo : EIATTR_SPARSE_MMA_MASK
	.align		4
.L_22:
        /*0048*/ 	.byte	0x03, 0x50
        /*004a*/ 	.short	0x0000


	//----- nvinfo : EIATTR_MAXREG_COUNT
	.align		4
        /*004c*/ 	.byte	0x03, 0x1b
        /*004e*/ 	.short	0x00ff


	//----- nvinfo : EIATTR_MERCURY_ISA_VERSION
	.align		4
        /*0050*/ 	.byte	0x03, 0x5f
        /*0052*/ 	.short	0x0101


	//----- nvinfo : EIATTR_VRC_CTA_INIT_COUNT
	.align		4
        /*0054*/ 	.byte	0x02, 0x4a
	.zero		1
	.zero		1


	//----- nvinfo : EIATTR_EXIT_INSTR_OFFSETS
	.align		4
        /*0058*/ 	.byte	0x04, 0x1c
        /*005a*/ 	.short	(.L_24 - .L_23)


	//   ....[0]....
.L_23:
        /*005c*/ 	.word	0x00000100


	//----- nvinfo : EIATTR_CBANK_PARAM_SIZE
	.align		4
.L_24:
        /*0060*/ 	.byte	0x03, 0x19
        /*0062*/ 	.short	0x001c


	//----- nvinfo : EIATTR_PARAM_CBANK
	.align		4
        /*0064*/ 	.byte	0x04, 0x0a
        /*0066*/ 	.short	(.L_26 - .L_25)
	.align		4
.L_25:
        /*0068*/ 	.word	index@(.nv.constant0._Z3addPiS_S_i)
        /*006c*/ 	.short	0x0380
        /*006e*/ 	.short	0x001c


	//----- nvinfo : EIATTR_SW_WAR
	.align		4
.L_26:
        /*0070*/ 	.byte	0x04, 0x36
        /*0072*/ 	.short	(.L_28 - .L_27)
.L_27:
        /*0074*/ 	.word	0x00000008
.L_28:


//--------------------- .nv.info._Z4flipPbS_S_Pii --------------------------
	.section	.nv.info._Z4flipPbS_S_Pii,"",@"SHT_CUDA_INFO"
	.sectionflags	@""
	.align	4


	//----- nvinfo : EIATTR_CUDA_API_VERSION
	.align		4
        /*0000*/ 	.byte	0x04, 0x37
        /*0002*/ 	.short	(.L_30 - .L_29)
.L_29:
        /*0004*/ 	.word	0x00000082


	//----- nvinfo : EIATTR_KPARAM_INFO
	.align		4
.L_30:
        /*0008*/ 	.byte	0x04, 0x17
        /*000a*/ 	.short	(.L_32 - .L_31)
.L_31:
        /*000c*/ 	.word	0x00000000
        /*0010*/ 	.short	0x0004
        /*0012*/ 	.short	0x0020
        /*0014*/ 	.byte	0x00, 0xf0, 0x11, 0x00


	//----- nvinfo : EIATTR_KPARAM_INFO
	.align		4
.L_32:
        /*0018*/ 	.byte	0x04, 0x17
        /*001a*/ 	.short	(.L_34 - .L_33)
.L_33:
        /*001c*/ 	.word	0x00000000
        /*0020*/ 	.short	0x0003
        /*0022*/ 	.short	0x0018
        /*0024*/ 	.byte	0x00, 0xf5, 0x21, 0x00


	//----- nvinfo : EIATTR_KPARAM_INFO
	.align		4
.L_34:
        /*0028*/ 	.byte	0x04, 0x17
        /*002a*/ 	.short	(.L_36 - .L_35)
.L_35:
        /*002c*/ 	.word	0x00000000
        /*0030*/ 	.short	0x0002
        /*0032*/ 	.short	0x0010
        /*0034*/ 	.byte	0x00, 0xf5, 0x21, 0x00


	//----- nvinfo : EIATTR_KPARAM_INFO
	.align		4
.L_36:
        /*0038*/ 	.byte	0x04, 0x17
        /*003a*/ 	.short	(.L_38 - .L_37)
.L_37:
        /*003c*/ 	.word	0x00000000
        /*0040*/ 	.short	0x0001
        /*0042*/ 	.short	0x0008
        /*0044*/ 	.byte	0x00, 0xf5, 0x21, 0x00


	//----- nvinfo : EIATTR_KPARAM_INFO
	.align		4
.L_38:
        /*0048*/ 	.byte	0x04, 0x17
        /*004a*/ 	.short	(.L_40 - .L_39)
.L_39:
        /*004c*/ 	.word	0x00000000
        /*0050*/ 	.short	0x0000
        /*0052*/ 	.short	0x0000
        /*0054*/ 	.byte	0x00, 0xf5, 0x21, 0x00


	//----- nvinfo : EIATTR_SPARSE_MMA_MASK
	.align		4
.L_40:
        /*0058*/ 	.byte	0x03, 0x50
        /*005a*/ 	.short	0x0000


	//----- nvinfo : EIATTR_MAXREG_COUNT
	.align		4
        /*005c*/ 	.byte	0x03, 0x1b
        /*005e*/ 	.short	0x00ff


	//----- nvinfo : EIATTR_EXTERNS
	.align		4
        /*0060*/ 	.byte	0x04, 0x0f
        /*0062*/ 	.short	(.L_42 - .L_41)


	//   ....[0]....
	.align		4
.L_41:
        /*0064*/ 	.word	index@(vprintf)


	//----- nvinfo : EIATTR_MERCURY_ISA_VERSION
	.align		4
.L_42:
        /*0068*/ 	.byte	0x03, 0x5f
        /*006a*/ 	.short	0x0101


	//----- nvinfo : EIATTR_VRC_CTA_INIT_COUNT
	.align		4
        /*006c*/ 	.byte	0x02, 0x4a
	.zero		1
	.zero		1


	//----- nvinfo : EIATTR_SYSCALL_OFFSETS
	.align		4
        /*0070*/ 	.byte	0x04, 0x46
        /*0072*/ 	.short	(.L_44 - .L_43)


	//   ....[0]....
.L_43:
        /*0074*/ 	.word	0x000001a0


	//----- nvinfo : EIATTR_EXIT_INSTR_OFFSETS
	.align		4
.L_44:
        /*0078*/ 	.byte	0x04, 0x1c
        /*007a*/ 	.short	(.L_46 - .L_45)


	//   ....[0]....
.L_45:
        /*007c*/ 	.word	0x000000c0


	//   ....[1]....
        /*0080*/ 	.word	0x00000280


	//----- nvinfo : EIATTR_CRS_STACK_SIZE
	.align		4
.L_46:
        /*0084*/ 	.byte	0x04, 0x1e
        /*0086*/ 	.short	(.L_48 - .L_47)
.L_47:
        /*0088*/ 	.word	0x00000000


	//----- nvinfo : EIATTR_CBANK_PARAM_SIZE
	.align		4
.L_48:
        /*008c*/ 	.byte	0x03, 0x19
        /*008e*/ 	.short	0x0024


	//----- nvinfo : EIATTR_PARAM_CBANK
	.align		4
        /*0090*/ 	.byte	0x04, 0x0a
        /*0092*/ 	.short	(.L_50 - .L_49)
	.align		4
.L_49:
        /*0094*/ 	.word	index@(.nv.constant0._Z4flipPbS_S_Pii)
        /*0098*/ 	.short	0x0380
        /*009a*/ 	.short	0x0024


	//----- nvinfo : EIATTR_SW_WAR
	.align		4
.L_50:
        /*009c*/ 	.byte	0x04, 0x36
        /*009e*/ 	.short	(.L_52 - .L_51)
.L_51:
        /*00a0*/ 	.word	0x00000008
.L_52:


//--------------------- .nv.callgraph             --------------------------
	.section	.nv.callgraph,"",@"SHT_CUDA_CALLGRAPH"
	.align	4
	.sectionentsize	8
	.align		4
        /*0000*/ 	.word	0x00000000
	.align		4
        /*0004*/ 	.word	0xffffffff
	.align		4
        /*0008*/ 	.word	index@(_Z4flipPbS_S_Pii)
	.align		4
        /*000c*/ 	.word	index@(vprintf)
	.align		4
        /*0010*/ 	.word	0x00000000
	.align		4
        /*0014*/ 	.word	0xfffffffe
	.align		4
        /*0018*/ 	.word	0x00000000
	.align		4
        /*001c*/ 	.word	0xfffffffd
	.align		4
        /*0020*/ 	.word	0x00000000
	.align		4
        /*0024*/ 	.word	0xfffffffc


//--------------------- .nv.constant4             --------------------------
	.section	.nv.constant4,"a",@progbits
	.align	8
	.align		8
.nv.constant4:
        /*0000*/ 	.dword	$str
	.align		8
        /*0008*/ 	.dword	vprintf


//--------------------- .text._Z3addPiS_S_i       --------------------------
	.section	.text._Z3addPiS_S_i,"ax",@progbits
	.align	128
        .global         _Z3addPiS_S_i
        .type           _Z3addPiS_S_i,@function
        .size           _Z3addPiS_S_i,(.L_x_3 - _Z3addPiS_S_i)
        .other          _Z3addPiS_S_i,@"STO_CUDA_ENTRY STV_DEFAULT"
_Z3addPiS_S_i:
.text._Z3addPiS_S_i:
[----:B------:R-:W-:Y:S01]  /*0000*/  LDC R1, c[0x0][0x37c] ;  /* 0x0000df00ff017b82 */ /* 0x000fe20000000800 */
[----:B------:R-:W0:Y:S07]  /*0010*/  S2R R9, SR_CTAID.X ;  /* 0x0000000000097919 */ /* 0x000e2e0000002500 */
[----:B------:R-:W1:Y:S01]  /*0020*/  LDC.64 R2, c[0x0][0x380] ;  /* 0x0000e000ff027b82 */ /* 0x000e620000000a00 */
[----:B------:R-:W0:Y:S01]  /*0030*/  LDCU UR6, c[0x0][0x360] ;  /* 0x00006c00ff0677ac */ /* 0x000e220008000800 */
[----:B------:R-:W0:Y:S01]  /*0040*/  S2R R0, SR_TID.X ;  /* 0x0000000000007919 */ /* 0x000e220000002100 */
[----:B------:R-:W2:Y:S05]  /*0050*/  LDCU.64 UR4, c[0x0][0x358] ;  /* 0x00006b00ff0477ac */ /* 0x000eaa0008000a00 */
[----:B------:R-:W3:Y:S08]  /*0060*/  LDC.64 R4, c[0x0][0x388] ;  /* 0x0000e200ff047b82 */ /* 0x000ef00000000a00 */
[----:B------:R-:W4:Y:S01]  /*0070*/  LDC.64 R6, c[0x0][0x390] ;  /* 0x0000e400ff067b82 */ /* 0x000f220000000a00 */
[----:B0-----:R-:W-:-:S04]  /*0080*/  IMAD R9, R9, UR6, R0 ;  /* 0x0000000609097c24 */ /* 0x001fc8000f8e0200 */
[----:B-1----:R-:W-:-:S04]  /*0090*/  IMAD.WIDE R2, R9, 0x4, R2 ;  /* 0x0000000409027825 */ /* 0x002fc800078e0202 */
[C---:B---3--:R-:W-:Y:S02]  /*00a0*/  IMAD.WIDE R4, R9.reuse, 0x4, R4 ;  /* 0x0000000409047825 */ /* 0x048fe400078e0204 */
[----:B--2---:R-:W2:Y:S04]  /*00b0*/  LDG.E R2, desc[UR4][R2.64] ;  /* 0x0000000402027981 */ /* 0x004ea8000c1e1900 */
[----:B------:R-:W2:Y:S01]  /*00c0*/  LDG.E R5, desc[UR4][R4.64] ;  /* 0x0000000404057981 */ /* 0x000ea2000c1e1900 */
[----:B----4-:R-:W-:Y:S01]  /*00d0*/  IMAD.WIDE R6, R9, 0x4, R6 ;  /* 0x0000000409067825 */ /* 0x010fe200078e0206 */
[----:B--2---:R-:W-:-:S05]  /*00e0*/  IADD3 R9, PT, PT, R2, R5, RZ ;  /* 0x0000000502097210 */ /* 0x004fca0007ffe0ff */
[----:B------:R-:W-:Y:S01]  /*00f0*/  STG.E desc[UR4][R6.64], R9 ;  /* 0x0000000906007986 */ /* 0x000fe2000c101904 */
[----:B------:R-:W-:Y:S05]  /*0100*/  EXIT ;  /* 0x000000000000794d */ /* 0x000fea0003800000 */
.L_x_0:
[----:B------:R-:W-:-:S00]  /*0110*/  BRA `(.L_x_0) ;  /* 0xfffffffc00fc7947 */ /* 0x000fc0000383ffff */
[----:B------:R-:W-:-:S00]  /*0120*/  NOP ;  /* 0x0000000000007918 */ /* 0x000fc00000000000 */
        /* <DEDUP_REMOVED lines=13> */
.L_x_3:


//--------------------- .text._Z4flipPbS_S_Pii    --------------------------
	.section	.text._Z4flipPbS_S_Pii,"ax",@progbits
	.align	128
        .global         _Z4flipPbS_S_Pii
        .type           _Z4flipPbS_S_Pii,@function
        .size           _Z4flipPbS_S_Pii,(.L_x_4 - _Z4flipPbS_S_Pii)
        .other          _Z4flipPbS_S_Pii,@"STO_CUDA_ENTRY STV_DEFAULT"
_Z4flipPbS_S_Pii:
.text._Z4flipPbS_S_Pii:
[----:B------:R-:W0:Y:S01]  /*0000*/  LDC R1, c[0x0][0x37c] ;  /* 0x0000df00ff017b82 */ /* 0x000e220000000800 */
[----:B------:R-:W1:Y:S01]  /*0010*/  S2R R3, SR_TID.X ;  /* 0x0000000000037919 */ /* 0x000e620000002100 */
[----:B------:R-:W2:Y:S06]  /*0020*/  LDCU UR5, c[0x0][0x2fc] ;  /* 0x00005f80ff0577ac */ /* 0x000eac0008000800 */
[----:B------:R-:W1:Y:S01]  /*0030*/  S2UR UR6, SR_CTAID.X ;  /* 0x00000000000679c3 */ /* 0x000e620000002500 */
[----:B0-----:R-:W-:Y:S01]  /*0040*/  VIADD R1, R1, 0xfffffff8 ;  /* 0xfffffff801017836 */ /* 0x001fe20000000000 */
[----:B------:R-:W0:Y:S01]  /*0050*/  LDCU UR7, c[0x0][0x3a0] ;  /* 0x00007400ff0777ac */ /* 0x000e220008000800 */
[----:B------:R-:W3:Y:S05]  /*0060*/  LDCU UR4, c[0x0][0x2f8] ;  /* 0x00005f00ff0477ac */ /* 0x000eea0008000800 */
[----:B------:R-:W1:Y:S01]  /*0070*/  LDC R18, c[0x0][0x360] ;  /* 0x0000d800ff127b82 */ /* 0x000e620000000800 */
[----:B---3--:R-:W-:-:S05]  /*0080*/  IADD3 R6, P1, PT, R1, UR4, RZ ;  /* 0x0000000401067c10 */ /* 0x008fca000ff3e0ff */
[----:B--2---:R-:W-:Y:S02]  /*0090*/  IMAD.X R7, RZ, RZ, UR5, P1 ;  /* 0x00000005ff077e24 */ /* 0x004fe400088e06ff */
[----:B-1----:R-:W-:-:S05]  /*00a0*/  IMAD R18, R18, UR6, R3 ;  /* 0x0000000612127c24 */ /* 0x002fca000f8e0203 */
[----:B0-----:R-:W-:-:S13]  /*00b0*/  ISETP.GE.AND P0, PT, R18, UR7, PT ;  /* 0x0000000712007c0c */ /* 0x001fda000bf06270 */
[----:B------:R-:W-:Y:S05]  /*00c0*/  @P0 EXIT ;  /* 0x000000000000094d */ /* 0x000fea0003800000 */
[----:B------:R-:W0:Y:S01]  /*00d0*/  LDCU.64 UR4, c[0x0][0x388] ;  /* 0x00007100ff0477ac */ /* 0x000e220008000a00 */
[----:B------:R-:W-:Y:S01]  /*00e0*/  SHF.R.S32.HI R19, RZ, 0x1f, R18 ;  /* 0x0000001fff137819 */ /* 0x000fe20000011412 */
[----:B------:R-:W1:Y:S01]  /*00f0*/  LDCU.64 UR36, c[0x0][0x358] ;  /* 0x00006b00ff2477ac */ /* 0x000e620008000a00 */
[----:B0-----:R-:W-:-:S04]  /*0100*/  IADD3 R16, P0, PT, R18, UR4, RZ ;  /* 0x0000000412107c10 */ /* 0x001fc8000ff1e0ff */
[----:B------:R-:W-:Y:S01]  /*0110*/  IADD3.X R17, PT, PT, R19, UR5, RZ, P0, !PT ;  /* 0x0000000513117c10 */ /* 0x000fe200087fe4ff */
[----:B------:R-:W0:Y:S04]  /*0120*/  LDCU.64 UR4, c[0x4][URZ] ;  /* 0x01000000ff0477ac */ /* 0x000e280008000a00 */
[----:B-1----:R-:W2:Y:S01]  /*0130*/  LDG.E.S8 R0, desc[UR36][R16.64] ;  /* 0x0000002410007981 */ /* 0x002ea2000c1e1300 */
[----:B------:R-:W-:-:S06]  /*0140*/  MOV R2, 0x8 ;  /* 0x0000000800027802 */ /* 0x000fcc0000000f00 */
[----:B------:R-:W1:Y:S01]  /*0150*/  LDC.64 R2, c[0x4][R2] ;  /* 0x0100000002027b82 */ /* 0x000e620000000a00 */
[----:B0-----:R-:W-:Y:S02]  /*0160*/  IMAD.U32 R4, RZ, RZ, UR4 ;  /* 0x00000004ff047e24 */ /* 0x001fe4000f8e00ff */
[----:B------:R-:W-:Y:S01]  /*0170*/  IMAD.U32 R5, RZ, RZ, UR5 ;  /* 0x00000005ff057e24 */ /* 0x000fe2000f8e00ff */
[----:B-12---:R0:W-:Y:S06]  /*0180*/  STL [R1], R0 ;  /* 0x0000000001007387 */ /* 0x0061ec0000100800 */
[----:B------:R-:W-:-:S07]  /*0190*/  LEPC R20, `(.L_x_1) ;  /* 0x000000001014794e */ /* 0x000fce0000000000 */
[----:B0-----:R-:W-:Y:S05]  /*01a0*/  CALL.ABS.NOINC R2 ;  /* 0x0000000002007343 */ /* 0x001fea0003c00000 */
.L_x_1:
[----:B------:R-:W0:Y:S01]  /*01b0*/  LDCU.64 UR4, c[0x0][0x380] ;  /* 0x00007000ff0477ac */ /* 0x000e220008000a00 */
[----:B------:R-:W2:Y:S01]  /*01c0*/  LDG.E.S8 R17, desc[UR36][R16.64] ;  /* 0x0000002410117981 */ /* 0x000ea2000c1e1300 */
[----:B------:R-:W1:Y:S01]  /*01d0*/  LDC.64 R6, c[0x0][0x398] ;  /* 0x0000e600ff067b82 */ /* 0x000e620000000a00 */
[----:B------:R-:W3:Y:S01]  /*01e0*/  LDCU.64 UR6, c[0x0][0x390] ;  /* 0x00007200ff0677ac */ /* 0x000ee20008000a00 */
[C---:B0-----:R-:W-:Y:S02]  /*01f0*/  IADD3 R2, P0, PT, R18.reuse, UR4, RZ ;  /* 0x0000000412027c10 */ /* 0x041fe4000ff1e0ff */
[----:B---3--:R-:W-:Y:S02]  /*0200*/  IADD3 R4, P1, PT, R18, UR6, RZ ;  /* 0x0000000612047c10 */ /* 0x008fe4000ff3e0ff */
[C---:B------:R-:W-:Y:S02]  /*0210*/  IADD3.X R3, PT, PT, R19.reuse, UR5, RZ, P0, !PT ;  /* 0x0000000513037c10 */ /* 0x040fe400087fe4ff */
[----:B------:R-:W-:-:S03]  /*0220*/  IADD3.X R5, PT, PT, R19, UR7, RZ, P1, !PT ;  /* 0x0000000713057c10 */ /* 0x000fc60008ffe4ff */
[----:B------:R-:W2:Y:S04]  /*0230*/  LDG.E.S8 R2, desc[UR36][R2.64] ;  /* 0x0000002402027981 */ /* 0x000ea8000c1e1300 */
[----:B------:R-:W2:Y:S01]  /*0240*/  LDG.E.S8 R4, desc[UR36][R4.64] ;  /* 0x0000002404047981 */ /* 0x000ea2000c1e1300 */
[----:B-1----:R-:W-:Y:S01]  /*0250*/  IMAD.WIDE R18, R18, 0x4, R6 ;  /* 0x0000000412127825 */ /* 0x002fe200078e0206 */
[----:B--2---:R-:W-:-:S05]  /*0260*/  IADD3 R7, PT, PT, R4, R17, R2 ;  /* 0x0000001104077210 */ /* 0x004fca0007ffe002 */
[----:B------:R-:W-:Y:S01]  /*0270*/  STG.E desc[UR36][R18.64], R7 ;  /* 0x0000000712007986 */ /* 0x000fe2000c101924 */
[----:B------:R-:W-:Y:S05]  /*0280*/  EXIT ;  /* 0x000000000000794d */ /* 0x000fea0003800000 */
.L_x_2:
        /* <DEDUP_REMOVED lines=15> */
.L_x_4:


//--------------------- .nv.global.init           --------------------------
	.section	.nv.global.init,"aw",@progbits
.nv.global.init:
	.type		$str,@object
	.size		$str,(.L_0 - $str)
$str:
        /*0000*/ 	.byte	0x68, 0x69, 0x20, 0x25, 0x64, 0x0a, 0x00
.L_0:


//--------------------- .nv.shared.reserved.0     --------------------------
	.section	.nv.shared.reserved.0,"aw",@nobits
	.weak		__nv_reservedSMEM_offset_0_alias
	.size		__nv_reservedSMEM_offset_0_alias, 0, 64
	.other		__nv_reservedSMEM_offset_0_alias,@"STO_CUDA_RESERVED_SHARED STV_DEFAULT"
__nv_reservedSMEM_offset_0_alias:
	.zero		0
	.zero		64


//--------------------- .nv.constant0._Z3addPiS_S_i --------------------------
	.section	.nv.constant0._Z3addPiS_S_i,"a",@progbits
	.sectionflags	@""
	.align	4
.nv.constant0._Z3addPiS_S_i:
	.zero		924


//--------------------- .nv.constant0._Z4flipPbS_S_Pii --------------------------
	.section	.nv.constant0._Z4flipPbS_S_Pii,"a",@progbits
	.sectionflags	@""
	.align	4
.nv.constant0._Z4flipPbS_S_Pii:
	.zero		932


//--------------------- SYMBOLS --------------------------

	.type		.nv.reservedSmem.offset0,@object
	.size		.nv.reservedSmem.offset0,0x4
	.type		vprintf,@function
